//
// Generated by NVIDIA NVVM Compiler
//
// Compiler Build ID: CL-36424714
// Cuda compilation tools, release 13.0, V13.0.88
// Based on NVVM 20.0.0
//

.version 9.0
.target sm_100
.address_size 64

	// .globl	_Z16mandelbrotKernelPdS_Ph
.func  (.param .b64 func_retval0) __internal_accurate_pow
(
	.param .b64 __internal_accurate_pow_param_0
)
;

.visible .entry _Z16mandelbrotKernelPdS_Ph(
	.param .u64 .ptr .align 1 _Z16mandelbrotKernelPdS_Ph_param_0,
	.param .u64 .ptr .align 1 _Z16mandelbrotKernelPdS_Ph_param_1,
	.param .u64 .ptr .align 1 _Z16mandelbrotKernelPdS_Ph_param_2
)
{
	.reg .pred 	%p<21>;
	.reg .b32 	%r<34>;
	.reg .b64 	%rd<13>;
	.reg .b64 	%fd<39>;

	ld.param.u64 	%rd1, [_Z16mandelbrotKernelPdS_Ph_param_0];
	ld.param.u64 	%rd2, [_Z16mandelbrotKernelPdS_Ph_param_1];
	ld.param.u64 	%rd3, [_Z16mandelbrotKernelPdS_Ph_param_2];
	mov.u32 	%r8, %tid.x;
	mov.u32 	%r9, %ctaid.x;
	mov.u32 	%r10, %ntid.x;
	mad.lo.s32 	%r1, %r9, %r10, %r8;
	mov.u32 	%r11, %tid.y;
	mov.u32 	%r12, %ctaid.y;
	mov.u32 	%r13, %ntid.y;
	mad.lo.s32 	%r14, %r12, %r13, %r11;
	setp.gt.s32 	%p1, %r1, 40959;
	setp.gt.u32 	%p2, %r14, 30719;
	or.pred  	%p3, %p1, %p2;
	@%p3 bra 	$L__BB0_8;
	cvta.to.global.u64 	%rd4, %rd1;
	cvta.to.global.u64 	%rd5, %rd2;
	mul.wide.s32 	%rd6, %r1, 8;
	add.s64 	%rd7, %rd4, %rd6;
	ld.global.f64 	%fd1, [%rd7];
	mul.wide.u32 	%rd8, %r14, 8;
	add.s64 	%rd9, %rd5, %rd8;
	ld.global.f64 	%fd2, [%rd9];
	mov.b32 	%r33, 0;
	mov.f64 	%fd33, 0d0000000000000000;
	mov.f64 	%fd34, %fd33;
	mov.f64 	%fd35, %fd33;
	mov.f64 	%fd36, %fd33;
$L__BB0_2:
	sub.f64 	%fd19, %fd34, %fd33;
	add.f64 	%fd7, %fd1, %fd19;
	add.f64 	%fd20, %fd36, %fd36;
	fma.rn.f64 	%fd35, %fd20, %fd35, %fd2;
	add.s32 	%r4, %r33, 1;
	mul.f64 	%fd34, %fd7, %fd7;
	mul.f64 	%fd33, %fd35, %fd35;
	add.f64 	%fd21, %fd34, %fd33;
	setp.le.f64 	%p4, %fd21, 0d4010000000000000;
	setp.lt.u32 	%p5, %r33, 99999;
	and.pred  	%p6, %p4, %p5;
	mov.u32 	%r33, %r4;
	mov.f64 	%fd36, %fd7;
	@%p6 bra 	$L__BB0_2;
	cvt.rn.f64.u32 	%fd22, %r4;
	div.rn.f64 	%fd23, %fd22, 0dC0F86A0000000000;
	add.f64 	%fd11, %fd23, 0d3FF0000000000000;
	{
	.reg .b32 %temp; 
	mov.b64 	{%temp, %r5}, %fd11;
	}
	mov.f64 	%fd24, 0d4070000000000000;
	{
	.reg .b32 %temp; 
	mov.b64 	{%temp, %r16}, %fd24;
	}
	and.b32  	%r7, %r16, 2146435072;
	setp.eq.s32 	%p7, %r7, 1072693248;
	abs.f64 	%fd12, %fd11;
	{ // callseq 0, 0
	.param .b64 param0;
	st.param.f64 	[param0], %fd12;
	.param .b64 retval0;
	call.uni (retval0), 
	__internal_accurate_pow, 
	(
	param0
	);
	ld.param.f64 	%fd25, [retval0];
	} // callseq 0
	setp.lt.s32 	%p8, %r5, 0;
	neg.f64 	%fd27, %fd25;
	selp.f64 	%fd28, %fd27, %fd25, %p7;
	selp.f64 	%fd38, %fd28, %fd25, %p8;
	setp.neu.f64 	%p9, %fd11, 0d0000000000000000;
	@%p9 bra 	$L__BB0_5;
	setp.eq.s32 	%p10, %r7, 1072693248;
	selp.b32 	%r17, %r5, 0, %p10;
	setp.lt.s32 	%p11, %r16, 0;
	or.b32  	%r18, %r17, 2146435072;
	selp.b32 	%r19, %r18, %r17, %p11;
	mov.b32 	%r20, 0;
	mov.b64 	%fd38, {%r20, %r19};
$L__BB0_5:
	add.f64 	%fd29, %fd11, 0d4070000000000000;
	{
	.reg .b32 %temp; 
	mov.b64 	{%temp, %r21}, %fd29;
	}
	and.b32  	%r22, %r21, 2146435072;
	setp.ne.s32 	%p12, %r22, 2146435072;
	setp.neu.f64 	%p13, %fd12, 0d7FF0000000000000;
	or.pred  	%p14, %p13, %p12;
	@%p14 bra 	$L__BB0_7;
	setp.lt.s32 	%p15, %r5, 0;
	setp.eq.s32 	%p16, %r7, 1072693248;
	setp.lt.s32 	%p17, %r16, 0;
	selp.b32 	%r24, 0, 2146435072, %p17;
	and.b32  	%r25, %r16, 2147483647;
	setp.ne.s32 	%p18, %r25, 1071644672;
	or.b32  	%r26, %r24, -2147483648;
	selp.b32 	%r27, %r26, %r24, %p18;
	selp.b32 	%r28, %r27, %r24, %p16;
	selp.b32 	%r29, %r28, %r24, %p15;
	mov.b32 	%r30, 0;
	mov.b64 	%fd38, {%r30, %r29};
$L__BB0_7:
	setp.eq.f64 	%p19, %fd11, 0d3FF0000000000000;
	fma.rn.f64 	%fd30, %fd38, 0d406FE00000000000, 0d0000000000000000;
	selp.f64 	%fd31, 0d406FE00000000000, %fd30, %p19;
	setp.eq.s32 	%p20, %r4, 100000;
	selp.f64 	%fd32, 0d0000000000000000, %fd31, %p20;
	cvt.rzi.u32.f64 	%r31, %fd32;
	mad.lo.s32 	%r32, %r14, 40960, %r1;
	cvt.s64.s32 	%rd10, %r32;
	cvta.to.global.u64 	%rd11, %rd3;
	add.s64 	%rd12, %rd11, %rd10;
	st.global.u8 	[%rd12], %r31;
$L__BB0_8:
	ret;

}
.func  (.param .b64 func_retval0) __internal_accurate_pow(
	.param .b64 __internal_accurate_pow_param_0
)
{
	.reg .pred 	%p<8>;
	.reg .b32 	%r<49>;
	.reg .b32 	%f<3>;
	.reg .b64 	%fd<109>;

	ld.param.f64 	%fd10, [__internal_accurate_pow_param_0];
	{
	.reg .b32 %temp; 
	mov.b64 	{%temp, %r46}, %fd10;
	}
	{
	.reg .b32 %temp; 
	mov.b64 	{%r45, %temp}, %fd10;
	}
	shr.u32 	%r47, %r46, 20;
	setp.gt.u32 	%p1, %r46, 1048575;
	@%p1 bra 	$L__BB1_2;
	mul.f64 	%fd11, %fd10, 0d4350000000000000;
	{
	.reg .b32 %temp; 
	mov.b64 	{%temp, %r46}, %fd11;
	}
	{
	.reg .b32 %temp; 
	mov.b64 	{%r45, %temp}, %fd11;
	}
	shr.u32 	%r16, %r46, 20;
	add.s32 	%r47, %r16, -54;
$L__BB1_2:
	add.s32 	%r48, %r47, -1023;
	and.b32  	%r17, %r46, -2146435073;
	or.b32  	%r18, %r17, 1072693248;
	mov.b64 	%fd107, {%r45, %r18};
	setp.lt.u32 	%p2, %r18, 1073127583;
	@%p2 bra 	$L__BB1_4;
	{
	.reg .b32 %temp; 
	mov.b64 	{%r19, %temp}, %fd107;
	}
	{
	.reg .b32 %temp; 
	mov.b64 	{%temp, %r20}, %fd107;
	}
	add.s32 	%r21, %r20, -1048576;
	mov.b64 	%fd107, {%r19, %r21};
	add.s32 	%r48, %r47, -1022;
$L__BB1_4:
	add.f64 	%fd12, %fd107, 0dBFF0000000000000;
	add.f64 	%fd13, %fd107, 0d3FF0000000000000;
	rcp.approx.ftz.f64 	%fd14, %fd13;
	neg.f64 	%fd15, %fd13;
	fma.rn.f64 	%fd16, %fd15, %fd14, 0d3FF0000000000000;
	fma.rn.f64 	%fd17, %fd16, %fd16, %fd16;
	fma.rn.f64 	%fd18, %fd17, %fd14, %fd14;
	mul.f64 	%fd19, %fd12, %fd18;
	fma.rn.f64 	%fd20, %fd12, %fd18, %fd19;
	mul.f64 	%fd21, %fd20, %fd20;
	fma.rn.f64 	%fd22, %fd21, 0d3EB0F5FF7D2CAFE2, 0d3ED0F5D241AD3B5A;
	fma.rn.f64 	%fd23, %fd22, %fd21, 0d3EF3B20A75488A3F;
	fma.rn.f64 	%fd24, %fd23, %fd21, 0d3F1745CDE4FAECD5;
	fma.rn.f64 	%fd25, %fd24, %fd21, 0d3F3C71C7258A578B;
	fma.rn.f64 	%fd26, %fd25, %fd21, 0d3F6249249242B910;
	fma.rn.f64 	%fd27, %fd26, %fd21, 0d3F89999999999DFB;
	sub.f64 	%fd28, %fd12, %fd20;
	add.f64 	%fd29, %fd28, %fd28;
	neg.f64 	%fd30, %fd20;
	fma.rn.f64 	%fd31, %fd30, %fd12, %fd29;
	mul.f64 	%fd32, %fd18, %fd31;
	fma.rn.f64 	%fd33, %fd21, %fd27, 0d3FB5555555555555;
	mov.f64 	%fd34, 0d3FB5555555555555;
	sub.f64 	%fd35, %fd34, %fd33;
	fma.rn.f64 	%fd36, %fd21, %fd27, %fd35;
	add.f64 	%fd37, %fd36, 0dBC46A4CB00B9E7B0;
	add.f64 	%fd38, %fd33, %fd37;
	sub.f64 	%fd39, %fd33, %fd38;
	add.f64 	%fd40, %fd37, %fd39;
	mul.rn.f64 	%fd41, %fd20, %fd20;
	neg.f64 	%fd42, %fd41;
	fma.rn.f64 	%fd43, %fd20, %fd20, %fd42;
	{
	.reg .b32 %temp; 
	mov.b64 	{%r22, %temp}, %fd32;
	}
	{
	.reg .b32 %temp; 
	mov.b64 	{%temp, %r23}, %fd32;
	}
	add.s32 	%r24, %r23, 1048576;
	mov.b64 	%fd44, {%r22, %r24};
	fma.rn.f64 	%fd45, %fd20, %fd44, %fd43;
	mul.rn.f64 	%fd46, %fd41, %fd20;
	neg.f64 	%fd47, %fd46;
	fma.rn.f64 	%fd48, %fd41, %fd20, %fd47;
	fma.rn.f64 	%fd49, %fd41, %fd32, %fd48;
	fma.rn.f64 	%fd50, %fd45, %fd20, %fd49;
	mul.rn.f64 	%fd51, %fd38, %fd46;
	neg.f64 	%fd52, %fd51;
	fma.rn.f64 	%fd53, %fd38, %fd46, %fd52;
	fma.rn.f64 	%fd54, %fd38, %fd50, %fd53;
	fma.rn.f64 	%fd55, %fd40, %fd46, %fd54;
	add.f64 	%fd56, %fd51, %fd55;
	sub.f64 	%fd57, %fd51, %fd56;
	add.f64 	%fd58, %fd55, %fd57;
	add.f64 	%fd59, %fd20, %fd56;
	sub.f64 	%fd60, %fd20, %fd59;
	add.f64 	%fd61, %fd56, %fd60;
	add.f64 	%fd62, %fd58, %fd61;
	add.f64 	%fd63, %fd32, %fd62;
	add.f64 	%fd64, %fd59, %fd63;
	sub.f64 	%fd65, %fd59, %fd64;
	add.f64 	%fd66, %fd63, %fd65;
	xor.b32  	%r25, %r48, -2147483648;
	mov.b32 	%r26, 1127219200;
	mov.b64 	%fd67, {%r25, %r26};
	mov.b32 	%r27, -2147483648;
	mov.b64 	%fd68, {%r27, %r26};
	sub.f64 	%fd69, %fd67, %fd68;
	fma.rn.f64 	%fd70, %fd69, 0d3FE62E42FEFA39EF, %fd64;
	fma.rn.f64 	%fd71, %fd69, 0dBFE62E42FEFA39EF, %fd70;
	sub.f64 	%fd72, %fd71, %fd64;
	sub.f64 	%fd73, %fd66, %fd72;
	fma.rn.f64 	%fd74, %fd69, 0d3C7ABC9E3B39803F, %fd73;
	add.f64 	%fd75, %fd70, %fd74;
	sub.f64 	%fd76, %fd70, %fd75;
	add.f64 	%fd77, %fd74, %fd76;
	mov.f64 	%fd78, 0d4070000000000000;
	{
	.reg .b32 %temp; 
	mov.b64 	{%temp, %r28}, %fd78;
	}
	{
	.reg .b32 %temp; 
	mov.b64 	{%r29, %temp}, %fd78;
	}
	shl.b32 	%r30, %r28, 1;
	setp.gt.u32 	%p3, %r30, -33554433;
	and.b32  	%r31, %r28, -15728641;
	selp.b32 	%r32, %r31, %r28, %p3;
	mov.b64 	%fd79, {%r29, %r32};
	mul.rn.f64 	%fd80, %fd75, %fd79;
	neg.f64 	%fd81, %fd80;
	fma.rn.f64 	%fd82, %fd75, %fd79, %fd81;
	fma.rn.f64 	%fd83, %fd77, %fd79, %fd82;
	add.f64 	%fd4, %fd80, %fd83;
	sub.f64 	%fd84, %fd80, %fd4;
	add.f64 	%fd5, %fd83, %fd84;
	fma.rn.f64 	%fd85, %fd4, 0d3FF71547652B82FE, 0d4338000000000000;
	{
	.reg .b32 %temp; 
	mov.b64 	{%r13, %temp}, %fd85;
	}
	mov.f64 	%fd86, 0dC338000000000000;
	add.rn.f64 	%fd87, %fd85, %fd86;
	fma.rn.f64 	%fd88, %fd87, 0dBFE62E42FEFA39EF, %fd4;
	fma.rn.f64 	%fd89, %fd87, 0dBC7ABC9E3B39803F, %fd88;
	fma.rn.f64 	%fd90, %fd89, 0d3E5ADE1569CE2BDF, 0d3E928AF3FCA213EA;
	fma.rn.f64 	%fd91, %fd90, %fd89, 0d3EC71DEE62401315;
	fma.rn.f64 	%fd92, %fd91, %fd89, 0d3EFA01997C89EB71;
	fma.rn.f64 	%fd93, %fd92, %fd89, 0d3F2A01A014761F65;
	fma.rn.f64 	%fd94, %fd93, %fd89, 0d3F56C16C1852B7AF;
	fma.rn.f64 	%fd95, %fd94, %fd89, 0d3F81111111122322;
	fma.rn.f64 	%fd96, %fd95, %fd89, 0d3FA55555555502A1;
	fma.rn.f64 	%fd97, %fd96, %fd89, 0d3FC5555555555511;
	fma.rn.f64 	%fd98, %fd97, %fd89, 0d3FE000000000000B;
	fma.rn.f64 	%fd99, %fd98, %fd89, 0d3FF0000000000000;
	fma.rn.f64 	%fd100, %fd99, %fd89, 0d3FF0000000000000;
	{
	.reg .b32 %temp; 
	mov.b64 	{%r14, %temp}, %fd100;
	}
	{
	.reg .b32 %temp; 
	mov.b64 	{%temp, %r15}, %fd100;
	}
	shl.b32 	%r33, %r13, 20;
	add.s32 	%r34, %r33, %r15;
	mov.b64 	%fd108, {%r14, %r34};
	{
	.reg .b32 %temp; 
	mov.b64 	{%temp, %r35}, %fd4;
	}
	mov.b32 	%f2, %r35;
	abs.f32 	%f1, %f2;
	setp.lt.f32 	%p4, %f1, 0f4086232B;
	@%p4 bra 	$L__BB1_7;
	setp.lt.f64 	%p5, %fd4, 0d0000000000000000;
	add.f64 	%fd101, %fd4, 0d7FF0000000000000;
	selp.f64 	%fd108, 0d0000000000000000, %fd101, %p5;
	setp.geu.f32 	%p6, %f1, 0f40874800;
	@%p6 bra 	$L__BB1_7;
	shr.u32 	%r36, %r13, 31;
	add.s32 	%r37, %r13, %r36;
	shr.s32 	%r38, %r37, 1;
	shl.b32 	%r39, %r38, 20;
	add.s32 	%r40, %r15, %r39;
	mov.b64 	%fd102, {%r14, %r40};
	sub.s32 	%r41, %r13, %r38;
	shl.b32 	%r42, %r41, 20;
	add.s32 	%r43, %r42, 1072693248;
	mov.b32 	%r44, 0;
	mov.b64 	%fd103, {%r44, %r43};
	mul.f64 	%fd108, %fd103, %fd102;
$L__BB1_7:
	abs.f64 	%fd104, %fd108;
	setp.eq.f64 	%p7, %fd104, 0d7FF0000000000000;
	fma.rn.f64 	%fd105, %fd108, %fd5, %fd108;
	selp.f64 	%fd106, %fd108, %fd105, %p7;
	st.param.f64 	[func_retval0], %fd106;
	ret;

}


// ===== COMPILED SASS (sm_100) =====

	.target	sm_100

	.elftype	@"ET_EXEC"


//--------------------- .note.nv.tkinfo           --------------------------
	.section	.note.nv.tkinfo,"",@"SHT_NOTE"
	.sectionflags	@"SHF_NOTE_NV_TKINFO"
	.tkinfo
        /*0018*/ 	.word	0x00000002
        /*0030*/ 	.string	""
        /*0030*/ 	.string	"ptxas"
        /*0030*/ 	.string	"Cuda compilation tools, release 13.0, V13.0.88"
        /*0030*/ 	.string	"Build cuda_13.0.r13.0/compiler.36424714_0"
        /*0030*/ 	.string	"-arch sm_100 -m 64 "



//--------------------- .note.nv.cuinfo           --------------------------
	.section	.note.nv.cuinfo,"",@"SHT_NOTE"
	.sectionflags	@"SHF_NOTE_NV_CUINFO"
        /*0018*/ 	.short	0x0002
        /*001a*/ 	.short	0x0064
        /*001c*/ 	.short	0x0082
	.zero		2


//--------------------- .nv.info                  --------------------------
	.section	.nv.info,"",@"SHT_CUDA_INFO"
	.align	4


	//----- nvinfo : EIATTR_REGCOUNT
	.align		4
        /*0000*/ 	.byte	0x04, 0x2f
        /*0002*/ 	.short	(.L_1 - .L_0)
	.align		4
.L_0:
        /*0004*/ 	.word	index@(_Z16mandelbrotKernelPdS_Ph)
        /*0008*/ 	.word	0x0000001d


	//----- nvinfo : EIATTR_FRAME_SIZE
	.align		4
.L_1:
        /*000c*/ 	.byte	0x04, 0x11
        /*000e*/ 	.short	(.L_3 - .L_2)
	.align		4
.L_2:
        /*0010*/ 	.word	index@($_Z16mandelbrotKernelPdS_Ph$__internal_accurate_pow)
        /*0014*/ 	.word	0x00000000


	//----- nvinfo : EIATTR_FRAME_SIZE
	.align		4
.L_3:
        /*0018*/ 	.byte	0x04, 0x11
        /*001a*/ 	.short	(.L_5 - .L_4)
	.align		4
.L_4:
        /*001c*/ 	.word	index@($__internal_0_$__cuda_sm20_div_rn_f64_full)
        /*0020*/ 	.word	0x00000000


	//----- nvinfo : EIATTR_FRAME_SIZE
	.align		4
.L_5:
        /*0024*/ 	.byte	0x04, 0x11
        /*0026*/ 	.short	(.L_7 - .L_6)
	.align		4
.L_6:
        /*0028*/ 	.word	index@(_Z16mandelbrotKernelPdS_Ph)
        /*002c*/ 	.word	0x00000000


	//----- nvinfo : EIATTR_MIN_STACK_SIZE
	.align		4
.L_7:
        /*0030*/ 	.byte	0x04, 0x12
        /*0032*/ 	.short	(.L_9 - .L_8)
	.align		4
.L_8:
        /*0034*/ 	.word	index@(_Z16mandelbrotKernelPdS_Ph)
        /*0038*/ 	.word	0x00000000
.L_9:


//--------------------- .nv.compat                --------------------------
	.section	.nv.compat,"",@"SHT_CUDA_COMPAT_INFO"
	.align	4
        /*0000*/ 	.byte	0x02, 0x09, 0x00, 0x00, 0x02, 0x02, 0x01, 0x00, 0x02, 0x05, 0x05, 0x00, 0x03, 0x07, 0x01, 0x01
        /*0010*/ 	.byte	0x02, 0x03, 0x00, 0x00, 0x02, 0x06, 0x01, 0x00, 0x04, 0x0b, 0x08, 0x00, 0x01, 0x00, 0x00, 0x00
        /*0020*/ 	.byte	0x00, 0x00, 0x00, 0x00


//--------------------- .nv.info._Z16mandelbrotKernelPdS_Ph --------------------------
	.section	.nv.info._Z16mandelbrotKernelPdS_Ph,"",@"SHT_CUDA_INFO"
	.sectionflags	@""
	.align	4


	//----- nvinfo : EIATTR_CUDA_API_VERSION
	.align		4
        /*0000*/ 	.byte	0x04, 0x37
        /*0002*/ 	.short	(.L_11 - .L_10)
.L_10:
        /*0004*/ 	.word	0x00000082


	//----- nvinfo : EIATTR_KPARAM_INFO
	.align		4
.L_11:
        /*0008*/ 	.byte	0x04, 0x17
        /*000a*/ 	.short	(.L_13 - .L_12)
.L_12:
        /*000c*/ 	.word	0x00000000
        /*0010*/ 	.short	0x0002
        /*0012*/ 	.short	0x0010
        /*0014*/ 	.byte	0x00, 0xf5, 0x21, 0x00


	//----- nvinfo : EIATTR_KPARAM_INFO
	.align		4
.L_13:
        /*0018*/ 	.byte	0x04, 0x17
        /*001a*/ 	.short	(.L_15 - .L_14)
.L_14:
        /*001c*/ 	.word	0x00000000
        /*0020*/ 	.short	0x0001
        /*0022*/ 	.short	0x0008
        /*0024*/ 	.byte	0x00, 0xf5, 0x21, 0x00


	//----- nvinfo : EIATTR_KPARAM_INFO
	.align		4
.L_15:
        /*0028*/ 	.byte	0x04, 0x17
        /*002a*/ 	.short	(.L_17 - .L_16)
.L_16:
        /*002c*/ 	.word	0x00000000
        /*0030*/ 	.short	0x0000
        /*0032*/ 	.short	0x0000
        /*0034*/ 	.byte	0x00, 0xf5, 0x21, 0x00


	//----- nvinfo : EIATTR_SPARSE_MMA_MASK
	.align		4
.L_17:
        /*0038*/ 	.byte	0x03, 0x50
        /*003a*/ 	.short	0x0000


	//----- nvinfo : EIATTR_MAXREG_COUNT
	.align		4
        /*003c*/ 	.byte	0x03, 0x1b
        /*003e*/ 	.short	0x00ff


	//----- nvinfo : EIATTR_MERCURY_ISA_VERSION
	.align		4
        /*0040*/ 	.byte	0x03, 0x5f
        /*0042*/ 	.short	0x0101


	//----- nvinfo : EIATTR_VRC_CTA_INIT_COUNT
	.align		4
        /*0044*/ 	.byte	0x02, 0x4a
	.zero		1
	.zero		1


	//----- nvinfo : EIATTR_EXIT_INSTR_OFFSETS
	.align		4
        /*0048*/ 	.byte	0x04, 0x1c
        /*004a*/ 	.short	(.L_19 - .L_18)


	//   ....[0]....
.L_18:
        /*004c*/ 	.word	0x000000b0


	//   ....[1]....
        /*0050*/ 	.word	0x00000580


	//----- nvinfo : EIATTR_CRS_STACK_SIZE
	.align		4
.L_19:
        /*0054*/ 	.byte	0x04, 0x1e
        /*0056*/ 	.short	(.L_21 - .L_20)
.L_20:
        /*0058*/ 	.word	0x00000000


	//----- nvinfo : EIATTR_CBANK_PARAM_SIZE
	.align		4
.L_21:
        /*005c*/ 	.byte	0x03, 0x19
        /*005e*/ 	.short	0x0018


	//----- nvinfo : EIATTR_PARAM_CBANK
	.align		4
        /*0060*/ 	.byte	0x04, 0x0a
        /*0062*/ 	.short	(.L_23 - .L_22)
	.align		4
.L_22:
        /*0064*/ 	.word	index@(.nv.constant0._Z16mandelbrotKernelPdS_Ph)
        /*0068*/ 	.short	0x0380
        /*006a*/ 	.short	0x0018


	//----- nvinfo : EIATTR_SW_WAR
	.align		4
.L_23:
        /*006c*/ 	.byte	0x04, 0x36
        /*006e*/ 	.short	(.L_25 - .L_24)
.L_24:
        /*0070*/ 	.word	0x00000008
.L_25:


//--------------------- .nv.callgraph             --------------------------
	.section	.nv.callgraph,"",@"SHT_CUDA_CALLGRAPH"
	.align	4
	.sectionentsize	8
	.align		4
        /*0000*/ 	.word	0x00000000
	.align		4
        /*0004*/ 	.word	0xffffffff
	.align		4
        /*0008*/ 	.word	0x00000000
	.align		4
        /*000c*/ 	.word	0xfffffffe
	.align		4
        /*0010*/ 	.word	0x00000000
	.align		4
        /*0014*/ 	.word	0xfffffffd
	.align		4
        /*0018*/ 	.word	0x00000000
	.align		4
        /*001c*/ 	.word	0xfffffffc


//--------------------- .text._Z16mandelbrotKernelPdS_Ph --------------------------
	.section	.text._Z16mandelbrotKernelPdS_Ph,"ax",@progbits
	.align	128
        .global         _Z16mandelbrotKernelPdS_Ph
        .type           _Z16mandelbrotKernelPdS_Ph,@function
        .size           _Z16mandelbrotKernelPdS_Ph,(.L_x_12 - _Z16mandelbrotKernelPdS_Ph)
        .other          _Z16mandelbrotKernelPdS_Ph,@"STO_CUDA_ENTRY STV_DEFAULT"
_Z16mandelbrotKernelPdS_Ph:
.text._Z16mandelbrotKernelPdS_Ph:
[----:B------:R-:W-:Y:S01]  /*0000*/  LDC R1, c[0x0][0x37c] ;  /* 0x0000df00ff017b82 */ /* 0x000fe20000000800 */
[----:B------:R-:W0:Y:S07]  /*0010*/  S2R R2, SR_TID.Y ;  /* 0x0000000000027919 */ /* 0x000e2e0000002200 */
[----:B------:R-:W1:Y:S01]  /*0020*/  LDC R0, c[0x0][0x360] ;  /* 0x0000d800ff007b82 */ /* 0x000e620000000800 */
[----:B------:R-:W1:Y:S07]  /*0030*/  S2R R3, SR_TID.X ;  /* 0x0000000000037919 */ /* 0x000e6e0000002100 */
[----:B------:R-:W0:Y:S08]  /*0040*/  S2UR UR5, SR_CTAID.Y ;  /* 0x00000000000579c3 */ /* 0x000e300000002600 */
[----:B------:R-:W0:Y:S08]  /*0050*/  LDC R5, c[0x0][0x364] ;  /* 0x0000d900ff057b82 */ /* 0x000e300000000800 */
[----:B------:R-:W1:Y:S01]  /*0060*/  S2UR UR4, SR_CTAID.X ;  /* 0x00000000000479c3 */ /* 0x000e620000002500 */
[----:B0-----:R-:W-:-:S05]  /*0070*/  IMAD R2, R5, UR5, R2 ;  /* 0x0000000505027c24 */ /* 0x001fca000f8e0202 */
[----:B------:R-:W-:Y:S01]  /*0080*/  ISETP.GT.U32.AND P0, PT, R2, 0x77ff, PT ;  /* 0x000077ff0200780c */ /* 0x000fe20003f04070 */
[----:B-1----:R-:W-:-:S05]  /*0090*/  IMAD R3, R0, UR4, R3 ;  /* 0x0000000400037c24 */ /* 0x002fca000f8e0203 */
[----:B------:R-:W-:-:S13]  /*00a0*/  ISETP.GT.OR P0, PT, R3, 0x9fff, P0 ;  /* 0x00009fff0300780c */ /* 0x000fda0000704670 */
[----:B------:R-:W-:Y:S05]  /*00b0*/  @P0 EXIT ;  /* 0x000000000000094d */ /* 0x000fea0003800000 */
[----:B------:R-:W0:Y:S01]  /*00c0*/  LDC.64 R4, c[0x0][0x380] ;  /* 0x0000e000ff047b82 */ /* 0x000e220000000a00 */
[----:B------:R-:W1:Y:S07]  /*00d0*/  LDCU.64 UR4, c[0x0][0x358] ;  /* 0x00006b00ff0477ac */ /* 0x000e6e0008000a00 */
[----:B------:R-:W2:Y:S01]  /*00e0*/  LDC.64 R6, c[0x0][0x388] ;  /* 0x0000e200ff067b82 */ /* 0x000ea20000000a00 */
[----:B0-----:R-:W-:-:S06]  /*00f0*/  IMAD.WIDE R4, R3, 0x8, R4 ;  /* 0x0000000803047825 */ /* 0x001fcc00078e0204 */
[----:B-1----:R-:W5:Y:S01]  /*0100*/  LDG.E.64 R4, desc[UR4][R4.64] ;  /* 0x0000000404047981 */ /* 0x002f62000c1e1b00 */
[----:B--2---:R-:W-:-:S06]  /*0110*/  IMAD.WIDE.U32 R6, R2, 0x8, R6 ;  /* 0x0000000802067825 */ /* 0x004fcc00078e0006 */
[----:B------:R-:W5:Y:S01]  /*0120*/  LDG.E.64 R6, desc[UR4][R6.64] ;  /* 0x0000000406067981 */ /* 0x000f62000c1e1b00 */
[----:B------:R-:W-:Y:S01]  /*0130*/  BSSY.RECONVERGENT B0, `(.L_x_0) ;  /* 0x0000011000007945 */ /* 0x000fe20003800200 */
[----:B------:R-:W-:Y:S01]  /*0140*/  IMAD.MOV.U32 R26, RZ, RZ, RZ ;  /* 0x000000ffff1a7224 */ /* 0x000fe200078e00ff */
[----:B------:R-:W-:Y:S02]  /*0150*/  CS2R R8, SRZ ;  /* 0x0000000000087805 */ /* 0x000fe4000001ff00 */
[----:B------:R-:W-:Y:S02]  /*0160*/  CS2R R10, SRZ ;  /* 0x00000000000a7805 */ /* 0x000fe4000001ff00 */
[----:B------:R-:W-:Y:S02]  /*0170*/  CS2R R12, SRZ ;  /* 0x00000000000c7805 */ /* 0x000fe4000001ff00 */
[----:B------:R-:W-:-:S07]  /*0180*/  CS2R R14, SRZ ;  /* 0x00000000000e7805 */ /* 0x000fce000001ff00 */
.L_x_1:
[----:B------:R-:W-:Y:S01]  /*0190*/  DADD R8, R10, -R8 ;  /* 0x000000000a087229 */ /* 0x000fe20000000808 */
[C---:B------:R-:W-:Y:S01]  /*01a0*/  ISETP.GE.U32.AND P0, PT, R26.reuse, 0x1869f, PT ;  /* 0x0001869f1a00780c */ /* 0x040fe20003f06070 */
[----:B------:R-:W-:Y:S01]  /*01b0*/  DADD R10, R14, R14 ;  /* 0x000000000e0a7229 */ /* 0x000fe2000000000e */
[----:B------:R-:W-:-:S05]  /*01c0*/  VIADD R26, R26, 0x1 ;  /* 0x000000011a1a7836 */ /* 0x000fca0000000000 */
[----:B-----5:R-:W-:Y:S02]  /*01d0*/  DADD R14, R4, R8 ;  /* 0x00000000040e7229 */ /* 0x020fe40000000008 */
[----:B------:R-:W-:-:S06]  /*01e0*/  DFMA R12, R10, R12, R6 ;  /* 0x0000000c0a0c722b */ /* 0x000fcc0000000006 */
[----:B------:R-:W-:Y:S02]  /*01f0*/  DMUL R10, R14, R14 ;  /* 0x0000000e0e0a7228 */ /* 0x000fe40000000000 */
[----:B------:R-:W-:-:S08]  /*0200*/  DMUL R8, R12, R12 ;  /* 0x0000000c0c087228 */ /* 0x000fd00000000000 */
[----:B------:R-:W-:-:S08]  /*0210*/  DADD R16, R10, R8 ;  /* 0x000000000a107229 */ /* 0x000fd00000000008 */
[----:B------:R-:W-:-:S14]  /*0220*/  DSETP.LE.AND P1, PT, R16, 4, PT ;  /* 0x401000001000742a */ /* 0x000fdc0003f23000 */
[----:B------:R-:W-:Y:S05]  /*0230*/  @!P0 BRA P1, `(.L_x_1) ;  /* 0xfffffffc00d48947 */ /* 0x000fea000083ffff */
[----:B------:R-:W-:Y:S05]  /*0240*/  BSYNC.RECONVERGENT B0 ;  /* 0x0000000000007941 */ /* 0x000fea0003800200 */
.L_x_0:
[----:B------:R-:W0:Y:S01]  /*0250*/  MUFU.RCP64H R5, -100000 ;  /* 0xc0f86a0000057908 */ /* 0x000e220000001800 */
[----:B------:R-:W-:Y:S01]  /*0260*/  IMAD.MOV.U32 R8, RZ, RZ, 0x0 ;  /* 0x00000000ff087424 */ /* 0x000fe200078e00ff */
[----:B------:R-:W-:Y:S01]  /*0270*/  BSSY.RECONVERGENT B0, `(.L_x_2) ;  /* 0x0000014000007945 */ /* 0x000fe20003800200 */
[----:B------:R-:W-:Y:S02]  /*0280*/  IMAD.MOV.U32 R9, RZ, RZ, 0x40f86a00 ;  /* 0x40f86a00ff097424 */ /* 0x000fe400078e00ff */
[----:B------:R-:W-:-:S06]  /*0290*/  IMAD.MOV.U32 R4, RZ, RZ, 0x1 ;  /* 0x00000001ff047424 */ /* 0x000fcc00078e00ff */
[----:B0-----:R-:W-:-:S08]  /*02a0*/  DFMA R6, R4, R8, 1 ;  /* 0x3ff000000406742b */ /* 0x001fd00000000008 */
[----:B------:R-:W-:-:S08]  /*02b0*/  DFMA R6, R6, R6, R6 ;  /* 0x000000060606722b */ /* 0x000fd00000000006 */
[----:B------:R-:W-:Y:S02]  /*02c0*/  DFMA R4, R4, R6, R4 ;  /* 0x000000060404722b */ /* 0x000fe40000000004 */
[----:B------:R-:W0:Y:S06]  /*02d0*/  I2F.F64.U32 R6, R26 ;  /* 0x0000001a00067312 */ /* 0x000e2c0000201800 */
[----:B------:R-:W-:-:S08]  /*02e0*/  DFMA R8, R4, R8, 1 ;  /* 0x3ff000000408742b */ /* 0x000fd00000000008 */
[----:B------:R-:W-:Y:S01]  /*02f0*/  DFMA R4, R4, R8, R4 ;  /* 0x000000080404722b */ /* 0x000fe20000000004 */
[----:B0-----:R-:W-:-:S07]  /*0300*/  FSETP.GEU.AND P1, PT, |R7|, 6.5827683646048100446e-37, PT ;  /* 0x036000000700780b */ /* 0x001fce0003f2e200 */
[----:B------:R-:W-:-:S08]  /*0310*/  DMUL R8, R6, R4 ;  /* 0x0000000406087228 */ /* 0x000fd00000000000 */
[----:B------:R-:W-:-:S08]  /*0320*/  DFMA R10, R8, 100000, R6 ;  /* 0x40f86a00080a782b */ /* 0x000fd00000000006 */
[----:B------:R-:W-:-:S10]  /*0330*/  DFMA R4, R4, R10, R8 ;  /* 0x0000000a0404722b */ /* 0x000fd40000000008 */
[----:B------:R-:W-:-:S05]  /*0340*/  FFMA R0, RZ, -7.762939453125, R5 ;  /* 0xc0f86a00ff007823 */ /* 0x000fca0000000005 */
[----:B------:R-:W-:-:S13]  /*0350*/  FSETP.GT.AND P0, PT, |R0|, 1.469367938527859385e-39, PT ;  /* 0x001000000000780b */ /* 0x000fda0003f04200 */
[----:B------:R-:W-:Y:S05]  /*0360*/  @P0 BRA P1, `(.L_x_3) ;  /* 0x0000000000100947 */ /* 0x000fea0000800000 */
[----:B------:R-:W-:-:S07]  /*0370*/  MOV R0, 0x390 ;  /* 0x0000039000007802 */ /* 0x000fce0000000f00 */
[----:B------:R-:W-:Y:S05]  /*0380*/  CALL.REL.NOINC `($__internal_0_$__cuda_sm20_div_rn_f64_full) ;  /* 0x0000000000807944 */ /* 0x000fea0003c00000 */
[----:B------:R-:W-:Y:S02]  /*0390*/  IMAD.MOV.U32 R4, RZ, RZ, R10 ;  /* 0x000000ffff047224 */ /* 0x000fe400078e000a */
[----:B------:R-:W-:-:S07]  /*03a0*/  IMAD.MOV.U32 R5, RZ, RZ, R11 ;  /* 0x000000ffff057224 */ /* 0x000fce00078e000b */
.L_x_3:
[----:B------:R-:W-:Y:S05]  /*03b0*/  BSYNC.RECONVERGENT B0 ;  /* 0x0000000000007941 */ /* 0x000fea0003800200 */
.L_x_2:
[----:B------:R-:W-:Y:S01]  /*03c0*/  DADD R4, R4, 1 ;  /* 0x3ff0000004047429 */ /* 0x000fe20000000000 */
[----:B------:R-:W-:Y:S01]  /*03d0*/  BSSY.RECONVERGENT B0, `(.L_x_4) ;  /* 0x0000003000007945 */ /* 0x000fe20003800200 */
[----:B------:R-:W-:-:S09]  /*03e0*/  MOV R0, 0x400 ;  /* 0x0000040000007802 */ /* 0x000fd20000000f00 */
[----:B------:R-:W-:Y:S05]  /*03f0*/  CALL.REL.NOINC `($_Z16mandelbrotKernelPdS_Ph$__internal_accurate_pow) ;  /* 0x0000000400a07944 */ /* 0x000fea0003c00000 */
[----:B------:R-:W-:Y:S05]  /*0400*/  BSYNC.RECONVERGENT B0 ;  /* 0x0000000000007941 */ /* 0x000fea0003800200 */
.L_x_4:
[C---:B------:R-:W-:Y:S01]  /*0410*/  DADD R6, R4.reuse, 256 ;  /* 0x4070000004067429 */ /* 0x040fe20000000000 */
[----:B------:R-:W0:Y:S01]  /*0420*/  LDCU.64 UR6, c[0x0][0x390] ;  /* 0x00007200ff0677ac */ /* 0x000e220008000a00 */
[----:B------:R-:W-:Y:S01]  /*0430*/  DSETP.NEU.AND P1, PT, R4, RZ, PT ;  /* 0x000000ff0400722a */ /* 0x000fe20003f2d000 */
[----:B------:R-:W-:-:S07]  /*0440*/  IMAD R3, R2, 0xa000, R3 ;  /* 0x0000a00002037824 */ /* 0x000fce00078e0203 */
[----:B------:R-:W-:Y:S01]  /*0450*/  LOP3.LUT R6, R7, 0x7ff00000, RZ, 0xc0, !PT ;  /* 0x7ff0000007067812 */ /* 0x000fe200078ec0ff */
[----:B------:R-:W-:-:S03]  /*0460*/  IMAD.MOV.U32 R7, RZ, RZ, R9 ;  /* 0x000000ffff077224 */ /* 0x000fc600078e0009 */
[----:B------:R-:W-:Y:S01]  /*0470*/  ISETP.NE.AND P0, PT, R6, 0x7ff00000, PT ;  /* 0x7ff000000600780c */ /* 0x000fe20003f05270 */
[----:B------:R-:W-:Y:S01]  /*0480*/  IMAD.MOV.U32 R6, RZ, RZ, R8 ;  /* 0x000000ffff067224 */ /* 0x000fe200078e0008 */
[----:B------:R-:W-:Y:S02]  /*0490*/  @!P1 CS2R R6, SRZ ;  /* 0x0000000000069805 */ /* 0x000fe4000001ff00 */
[----:B------:R-:W-:-:S09]  /*04a0*/  ISETP.NE.AND P1, PT, R26, 0x186a0, PT ;  /* 0x000186a01a00780c */ /* 0x000fd20003f25270 */
[----:B------:R-:W-:-:S14]  /*04b0*/  DSETP.NEU.OR P0, PT, |R4|, +INF , P0 ;  /* 0x7ff000000400742a */ /* 0x000fdc000070d600 */
[----:B------:R-:W-:Y:S02]  /*04c0*/  @!P0 IMAD.MOV.U32 R6, RZ, RZ, 0x0 ;  /* 0x00000000ff068424 */ /* 0x000fe400078e00ff */
[----:B------:R-:W-:Y:S01]  /*04d0*/  @!P0 IMAD.MOV.U32 R7, RZ, RZ, 0x7ff00000 ;  /* 0x7ff00000ff078424 */ /* 0x000fe200078e00ff */
[----:B------:R-:W-:-:S05]  /*04e0*/  DSETP.NEU.AND P0, PT, R4, 1, PT ;  /* 0x3ff000000400742a */ /* 0x000fca0003f0d000 */
[----:B------:R-:W-:-:S10]  /*04f0*/  DFMA R6, R6, 255, RZ ;  /* 0x406fe0000606782b */ /* 0x000fd400000000ff */
[----:B------:R-:W-:Y:S02]  /*0500*/  FSEL R4, R6, RZ, P0 ;  /* 0x000000ff06047208 */ /* 0x000fe40000000000 */
[----:B------:R-:W-:Y:S02]  /*0510*/  FSEL R6, R7, 3.748046875, P0 ;  /* 0x406fe00007067808 */ /* 0x000fe40000000000 */
[----:B------:R-:W-:Y:S02]  /*0520*/  FSEL R4, R4, RZ, P1 ;  /* 0x000000ff04047208 */ /* 0x000fe40000800000 */
[----:B------:R-:W-:Y:S02]  /*0530*/  FSEL R5, R6, RZ, P1 ;  /* 0x000000ff06057208 */ /* 0x000fe40000800000 */
[----:B0-----:R-:W-:-:S04]  /*0540*/  IADD3 R2, P0, PT, R3, UR6, RZ ;  /* 0x0000000603027c10 */ /* 0x001fc8000ff1e0ff */
[----:B------:R-:W0:Y:S01]  /*0550*/  F2I.U32.F64.TRUNC R5, R4 ;  /* 0x0000000400057311 */ /* 0x000e22000030d000 */
[----:B------:R-:W-:-:S05]  /*0560*/  LEA.HI.X.SX32 R3, R3, UR7, 0x1, P0 ;  /* 0x0000000703037c11 */ /* 0x000fca00080f0eff */
[----:B0-----:R-:W-:Y:S01]  /*0570*/  STG.E.U8 desc[UR4][R2.64], R5 ;  /* 0x0000000502007986 */ /* 0x001fe2000c101104 */
[----:B------:R-:W-:Y:S05]  /*0580*/  EXIT ;  /* 0x000000000000794d */ /* 0x000fea0003800000 */
        .weak           $__internal_0_$__cuda_sm20_div_rn_f64_full
        .type           $__internal_0_$__cuda_sm20_div_rn_f64_full,@function
        .size           $__internal_0_$__cuda_sm20_div_rn_f64_full,($_Z16mandelbrotKernelPdS_Ph$__internal_accurate_pow - $__internal_0_$__cuda_sm20_div_rn_f64_full)
$__internal_0_$__cuda_sm20_div_rn_f64_full:
[----:B------:R-:W-:Y:S01]  /*0590*/  IMAD.MOV.U32 R5, RZ, RZ, -0x40079600 ;  /* 0xbff86a00ff057424 */ /* 0x000fe200078e00ff */
[----:B------:R-:W-:Y:S01]  /*05a0*/  FSETP.GEU.AND P1, PT, |R7|, 1.469367938527859385e-39, PT ;  /* 0x001000000700780b */ /* 0x000fe20003f2e200 */
[----:B------:R-:W-:Y:S01]  /*05b0*/  IMAD.MOV.U32 R4, RZ, RZ, 0x0 ;  /* 0x00000000ff047424 */ /* 0x000fe200078e00ff */
[----:B------:R-:W-:Y:S01]  /*05c0*/  BSSY.RECONVERGENT B1, `(.L_x_5) ;  /* 0x0000048000017945 */ /* 0x000fe20003800200 */
[----:B------:R-:W0:Y:S01]  /*05d0*/  MUFU.RCP64H R9, R5 ;  /* 0x0000000500097308 */ /* 0x000e220000001800 */
[----:B------:R-:W-:Y:S02]  /*05e0*/  IMAD.MOV.U32 R8, RZ, RZ, 0x1 ;  /* 0x00000001ff087424 */ /* 0x000fe400078e00ff */
[----:B------:R-:W-:-:S04]  /*05f0*/  IMAD.MOV.U32 R19, RZ, RZ, 0x40f00000 ;  /* 0x40f00000ff137424 */ /* 0x000fc800078e00ff */
[----:B------:R-:W-:Y:S01]  /*0600*/  VIADD R21, R19, 0xffffffff ;  /* 0xffffffff13157836 */ /* 0x000fe20000000000 */
[----:B0-----:R-:W-:-:S08]  /*0610*/  DFMA R10, R8, -R4, 1 ;  /* 0x3ff00000080a742b */ /* 0x001fd00000000804 */
[----:B------:R-:W-:Y:S01]  /*0620*/  DFMA R12, R10, R10, R10 ;  /* 0x0000000a0a0c722b */ /* 0x000fe2000000000a */
[----:B------:R-:W-:Y:S01]  /*0630*/  LOP3.LUT R10, R7, 0x7ff00000, RZ, 0xc0, !PT ;  /* 0x7ff00000070a7812 */ /* 0x000fe200078ec0ff */
[----:B------:R-:W-:-:S03]  /*0640*/  IMAD.MOV.U32 R11, RZ, RZ, 0x1ca00000 ;  /* 0x1ca00000ff0b7424 */ /* 0x000fc600078e00ff */
[----:B------:R-:W-:Y:S01]  /*0650*/  ISETP.GE.U32.AND P0, PT, R10, 0x40f00000, PT ;  /* 0x40f000000a00780c */ /* 0x000fe20003f06070 */
[----:B------:R-:W-:Y:S02]  /*0660*/  IMAD.MOV.U32 R18, RZ, RZ, R10 ;  /* 0x000000ffff127224 */ /* 0x000fe400078e000a */
[----:B------:R-:W-:Y:S01]  /*0670*/  DFMA R14, R8, R12, R8 ;  /* 0x0000000c080e722b */ /* 0x000fe20000000008 */
[----:B------:R-:W-:Y:S01]  /*0680*/  SEL R11, R11, 0x63400000, !P0 ;  /* 0x634000000b0b7807 */ /* 0x000fe20004000000 */
[----:B------:R-:W-:-:S03]  /*0690*/  IMAD.MOV.U32 R8, RZ, RZ, R6 ;  /* 0x000000ffff087224 */ /* 0x000fc600078e0006 */
[C-C-:B------:R-:W-:Y:S02]  /*06a0*/  @!P1 LOP3.LUT R12, R11.reuse, 0x80000000, R7.reuse, 0xf8, !PT ;  /* 0x800000000b0c9812 */ /* 0x140fe400078ef807 */
[----:B------:R-:W-:Y:S01]  /*06b0*/  LOP3.LUT R9, R11, 0x800fffff, R7, 0xf8, !PT ;  /* 0x800fffff0b097812 */ /* 0x000fe200078ef807 */
[----:B------:R-:W-:Y:S01]  /*06c0*/  DFMA R16, R14, -R4, 1 ;  /* 0x3ff000000e10742b */ /* 0x000fe20000000804 */
[----:B------:R-:W-:Y:S01]  /*06d0*/  @!P1 LOP3.LUT R13, R12, 0x100000, RZ, 0xfc, !PT ;  /* 0x001000000c0d9812 */ /* 0x000fe200078efcff */
[----:B------:R-:W-:-:S06]  /*06e0*/  @!P1 IMAD.MOV.U32 R12, RZ, RZ, RZ ;  /* 0x000000ffff0c9224 */ /* 0x000fcc00078e00ff */
[----:B------:R-:W-:Y:S02]  /*06f0*/  @!P1 DFMA R8, R8, 2, -R12 ;  /* 0x400000000808982b */ /* 0x000fe4000000080c */
[----:B------:R-:W-:-:S08]  /*0700*/  DFMA R12, R14, R16, R14 ;  /* 0x000000100e0c722b */ /* 0x000fd0000000000e */
[----:B------:R-:W-:Y:S01]  /*0710*/  @!P1 LOP3.LUT R18, R9, 0x7ff00000, RZ, 0xc0, !PT ;  /* 0x7ff0000009129812 */ /* 0x000fe200078ec0ff */
[----:B------:R-:W-:-:S04]  /*0720*/  DMUL R14, R12, R8 ;  /* 0x000000080c0e7228 */ /* 0x000fc80000000000 */
[----:B------:R-:W-:-:S04]  /*0730*/  VIADD R20, R18, 0xffffffff ;  /* 0xffffffff12147836 */ /* 0x000fc80000000000 */
[----:B------:R-:W-:Y:S01]  /*0740*/  DFMA R16, R14, -R4, R8 ;  /* 0x800000040e10722b */ /* 0x000fe20000000008 */
[----:B------:R-:W-:-:S04]  /*0750*/  ISETP.GT.U32.AND P0, PT, R20, 0x7feffffe, PT ;  /* 0x7feffffe1400780c */ /* 0x000fc80003f04070 */
[----:B------:R-:W-:-:S03]  /*0760*/  ISETP.GT.U32.OR P0, PT, R21, 0x7feffffe, P0 ;  /* 0x7feffffe1500780c */ /* 0x000fc60000704470 */
[----:B------:R-:W-:-:S10]  /*0770*/  DFMA R12, R12, R16, R14 ;  /* 0x000000100c0c722b */ /* 0x000fd4000000000e */
[----:B------:R-:W-:Y:S05]  /*0780*/  @P0 BRA `(.L_x_6) ;  /* 0x0000000000680947 */ /* 0x000fea0003800000 */
[----:B------:R-:W-:Y:S02]  /*0790*/  IMAD.MOV.U32 R7, RZ, RZ, 0x40f00000 ;  /* 0x40f00000ff077424 */ /* 0x000fe400078e00ff */
[----:B------:R-:W-:-:S03]  /*07a0*/  IMAD.MOV.U32 R6, RZ, RZ, RZ ;  /* 0x000000ffff067224 */ /* 0x000fc600078e00ff */
[----:B------:R-:W-:-:S04]  /*07b0*/  VIADDMNMX R10, R10, -R7, 0xb9600000, !PT ;  /* 0xb96000000a0a7446 */ /* 0x000fc80007800907 */
[----:B------:R-:W-:-:S05]  /*07c0*/  VIMNMX R10, PT, PT, R10, 0x46a00000, PT ;  /* 0x46a000000a0a7848 */ /* 0x000fca0003fe0100 */
[----:B------:R-:W-:-:S04]  /*07d0*/  IMAD.IADD R14, R10, 0x1, -R11 ;  /* 0x000000010a0e7824 */ /* 0x000fc800078e0a0b */
[----:B------:R-:W-:-:S06]  /*07e0*/  VIADD R7, R14, 0x7fe00000 ;  /* 0x7fe000000e077836 */ /* 0x000fcc0000000000 */
[----:B------:R-:W-:-:S10]  /*07f0*/  DMUL R10, R12, R6 ;  /* 0x000000060c0a7228 */ /* 0x000fd40000000000 */
[----:B------:R-:W-:-:S13]  /*0800*/  FSETP.GTU.AND P0, PT, |R11|, 1.469367938527859385e-39, PT ;  /* 0x001000000b00780b */ /* 0x000fda0003f0c200 */
[----:B------:R-:W-:Y:S05]  /*0810*/  @P0 BRA `(.L_x_7) ;  /* 0x0000000000880947 */ /* 0x000fea0003800000 */
[----:B------:R-:W-:Y:S01]  /*0820*/  DFMA R4, R12, -R4, R8 ;  /* 0x800000040c04722b */ /* 0x000fe20000000008 */
[----:B------:R-:W-:-:S09]  /*0830*/  IMAD.MOV.U32 R6, RZ, RZ, RZ ;  /* 0x000000ffff067224 */ /* 0x000fd200078e00ff */
[C---:B------:R-:W-:Y:S02]  /*0840*/  FSETP.NEU.AND P0, PT, R5.reuse, RZ, PT ;  /* 0x000000ff0500720b */ /* 0x040fe40003f0d000 */
[----:B------:R-:W-:-:S04]  /*0850*/  LOP3.LUT R4, R5, 0xc0f86a00, RZ, 0x3c, !PT ;  /* 0xc0f86a0005047812 */ /* 0x000fc800078e3cff */
[----:B------:R-:W-:-:S04]  /*0860*/  LOP3.LUT R9, R4, 0x80000000, RZ, 0xc0, !PT ;  /* 0x8000000004097812 */ /* 0x000fc800078ec0ff */
[----:B------:R-:W-:-:S03]  /*0870*/  LOP3.LUT R7, R9, R7, RZ, 0xfc, !PT ;  /* 0x0000000709077212 */ /* 0x000fc600078efcff */
[----:B------:R-:W-:Y:S05]  /*0880*/  @!P0 BRA `(.L_x_7) ;  /* 0x00000000006c8947 */ /* 0x000fea0003800000 */
[----:B------:R-:W-:Y:S01]  /*0890*/  IMAD.MOV R5, RZ, RZ, -R14 ;  /* 0x000000ffff057224 */ /* 0x000fe200078e0a0e */
[----:B------:R-:W-:Y:S01]  /*08a0*/  DMUL.RP R6, R12, R6 ;  /* 0x000000060c067228 */ /* 0x000fe20000008000 */
[----:B------:R-:W-:-:S06]  /*08b0*/  IMAD.MOV.U32 R4, RZ, RZ, RZ ;  /* 0x000000ffff047224 */ /* 0x000fcc00078e00ff */
[----:B------:R-:W-:-:S03]  /*08c0*/  DFMA R4, R10, -R4, R12 ;  /* 0x800000040a04722b */ /* 0x000fc6000000000c */
[----:B------:R-:W-:-:S03]  /*08d0*/  LOP3.LUT R9, R7, R9, RZ, 0x3c, !PT ;  /* 0x0000000907097212 */ /* 0x000fc600078e3cff */
[----:B------:R-:W-:-:S04]  /*08e0*/  IADD3 R4, PT, PT, -R14, -0x43300000, RZ ;  /* 0xbcd000000e047810 */ /* 0x000fc80007ffe1ff */
[----:B------:R-:W-:-:S04]  /*08f0*/  FSETP.NEU.AND P0, PT, |R5|, R4, PT ;  /* 0x000000040500720b */ /* 0x000fc80003f0d200 */
[----:B------:R-:W-:Y:S02]  /*0900*/  FSEL R10, R6, R10, !P0 ;  /* 0x0000000a060a7208 */ /* 0x000fe40004000000 */
[----:B------:R-:W-:Y:S01]  /*0910*/  FSEL R11, R9, R11, !P0 ;  /* 0x0000000b090b7208 */ /* 0x000fe20004000000 */
[----:B------:R-:W-:Y:S06]  /*0920*/  BRA `(.L_x_7) ;  /* 0x0000000000447947 */ /* 0x000fec0003800000 */
.L_x_6:
[----:B------:R-:W-:-:S14]  /*0930*/  DSETP.NAN.AND P0, PT, R6, R6, PT ;  /* 0x000000060600722a */ /* 0x000fdc0003f08000 */
[----:B------:R-:W-:Y:S05]  /*0940*/  @P0 BRA `(.L_x_8) ;  /* 0x0000000000340947 */ /* 0x000fea0003800000 */
[----:B------:R-:W-:Y:S01]  /*0950*/  ISETP.NE.AND P0, PT, R18, R19, PT ;  /* 0x000000131200720c */ /* 0x000fe20003f05270 */
[----:B------:R-:W-:Y:S02]  /*0960*/  IMAD.MOV.U32 R10, RZ, RZ, 0x0 ;  /* 0x00000000ff0a7424 */ /* 0x000fe400078e00ff */
[----:B------:R-:W-:-:S10]  /*0970*/  IMAD.MOV.U32 R11, RZ, RZ, -0x80000 ;  /* 0xfff80000ff0b7424 */ /* 0x000fd400078e00ff */
[----:B------:R-:W-:Y:S05]  /*0980*/  @!P0 BRA `(.L_x_7) ;  /* 0x00000000002c8947 */ /* 0x000fea0003800000 */
[----:B------:R-:W-:Y:S02]  /*0990*/  ISETP.NE.AND P0, PT, R18, 0x7ff00000, PT ;  /* 0x7ff000001200780c */ /* 0x000fe40003f05270 */
[----:B------:R-:W-:Y:S02]  /*09a0*/  LOP3.LUT R6, R7, 0xc0f86a00, RZ, 0x3c, !PT ;  /* 0xc0f86a0007067812 */ /* 0x000fe400078e3cff */
[----:B------:R-:W-:Y:S02]  /*09b0*/  ISETP.EQ.OR P0, PT, R19, RZ, !P0 ;  /* 0x000000ff1300720c */ /* 0x000fe40004702670 */
[----:B------:R-:W-:-:S11]  /*09c0*/  LOP3.LUT R11, R6, 0x80000000, RZ, 0xc0, !PT ;  /* 0x80000000060b7812 */ /* 0x000fd600078ec0ff */
[----:B------:R-:W-:Y:S02]  /*09d0*/  @P0 LOP3.LUT R4, R11, 0x7ff00000, RZ, 0xfc, !PT ;  /* 0x7ff000000b040812 */ /* 0x000fe400078efcff */
[----:B------:R-:W-:Y:S01]  /*09e0*/  @!P0 MOV R10, RZ ;  /* 0x000000ff000a8202 */ /* 0x000fe20000000f00 */
[----:B------:R-:W-:Y:S02]  /*09f0*/  @P0 IMAD.MOV.U32 R10, RZ, RZ, RZ ;  /* 0x000000ffff0a0224 */ /* 0x000fe400078e00ff */
[----:B------:R-:W-:Y:S01]  /*0a00*/  @P0 IMAD.MOV.U32 R11, RZ, RZ, R4 ;  /* 0x000000ffff0b0224 */ /* 0x000fe200078e0004 */
[----:B------:R-:W-:Y:S06]  /*0a10*/  BRA `(.L_x_7) ;  /* 0x0000000000087947 */ /* 0x000fec0003800000 */
.L_x_8:
[----:B------:R-:W-:Y:S01]  /*0a20*/  LOP3.LUT R11, R7, 0x80000, RZ, 0xfc, !PT ;  /* 0x00080000070b7812 */ /* 0x000fe200078efcff */
[----:B------:R-:W-:-:S07]  /*0a30*/  IMAD.MOV.U32 R10, RZ, RZ, R6 ;  /* 0x000000ffff0a7224 */ /* 0x000fce00078e0006 */
.L_x_7:
[----:B------:R-:W-:Y:S05]  /*0a40*/  BSYNC.RECONVERGENT B1 ;  /* 0x0000000000017941 */ /* 0x000fea0003800200 */
.L_x_5:
[----:B------:R-:W-:Y:S02]  /*0a50*/  IMAD.MOV.U32 R4, RZ, RZ, R0 ;  /* 0x000000ffff047224 */ /* 0x000fe400078e0000 */
[----:B------:R-:W-:-:S04]  /*0a60*/  IMAD.MOV.U32 R5, RZ, RZ, 0x0 ;  /* 0x00000000ff057424 */ /* 0x000fc800078e00ff */
[----:B------:R-:W-:Y:S05]  /*0a70*/  RET.REL.NODEC R4 `(_Z16mandelbrotKernelPdS_Ph) ;  /* 0xfffffff404607950 */ /* 0x000fea0003c3ffff */
        .type           $_Z16mandelbrotKernelPdS_Ph$__internal_accurate_pow,@function
        .size           $_Z16mandelbrotKernelPdS_Ph$__internal_accurate_pow,(.L_x_12 - $_Z16mandelbrotKernelPdS_Ph$__internal_accurate_pow)
$_Z16mandelbrotKernelPdS_Ph$__internal_accurate_pow:
[----:B------:R-:W-:Y:S01]  /*0a80*/  DADD R6, -RZ, |R4| ;  /* 0x00000000ff067229 */ /* 0x000fe20000000504 */
[----:B------:R-:W-:Y:S01]  /*0a90*/  IMAD.MOV.U32 R14, RZ, RZ, RZ ;  /* 0x000000ffff0e7224 */ /* 0x000fe200078e00ff */
[----:B------:R-:W-:Y:S01]  /*0aa0*/  UMOV UR6, 0x7d2cafe2 ;  /* 0x7d2cafe200067882 */ /* 0x000fe20000000000 */
[----:B------:R-:W-:Y:S01]  /*0ab0*/  IMAD.MOV.U32 R20, RZ, RZ, 0x41ad3b5a ;  /* 0x41ad3b5aff147424 */ /* 0x000fe200078e00ff */
[----:B------:R-:W-:Y:S01]  /*0ac0*/  UMOV UR7, 0x3eb0f5ff ;  /* 0x3eb0f5ff00077882 */ /* 0x000fe20000000000 */
[----:B------:R-:W-:Y:S01]  /*0ad0*/  IMAD.MOV.U32 R21, RZ, RZ, 0x3ed0f5d2 ;  /* 0x3ed0f5d2ff157424 */ /* 0x000fe200078e00ff */
[----:B------:R-:W-:Y:S01]  /*0ae0*/  UMOV UR8, 0x3b39803f ;  /* 0x3b39803f00087882 */ /* 0x000fe20000000000 */
[----:B------:R-:W-:-:S03]  /*0af0*/  UMOV UR9, 0x3c7abc9e ;  /* 0x3c7abc9e00097882 */ /* 0x000fc60000000000 */
[----:B------:R-:W-:Y:S01]  /*0b00*/  ISETP.GT.U32.AND P0, PT, R7, 0xfffff, PT ;  /* 0x000fffff0700780c */ /* 0x000fe20003f04070 */
[----:B------:R-:W-:-:S12]  /*0b10*/  IMAD.MOV.U32 R10, RZ, RZ, R7 ;  /* 0x000000ffff0a7224 */ /* 0x000fd800078e0007 */
[----:B------:R-:W-:-:S10]  /*0b20*/  @!P0 DMUL R8, R6, 1.80143985094819840000e+16 ;  /* 0x4350000006088828 */ /* 0x000fd40000000000 */
[----:B------:R-:W-:Y:S02]  /*0b30*/  @!P0 IMAD.MOV.U32 R10, RZ, RZ, R9 ;  /* 0x000000ffff0a8224 */ /* 0x000fe400078e0009 */
[----:B------:R-:W-:-:S03]  /*0b40*/  @!P0 IMAD.MOV.U32 R6, RZ, RZ, R8 ;  /* 0x000000ffff068224 */ /* 0x000fc600078e0008 */
[----:B------:R-:W-:Y:S01]  /*0b50*/  LOP3.LUT R10, R10, 0x800fffff, RZ, 0xc0, !PT ;  /* 0x800fffff0a0a7812 */ /* 0x000fe200078ec0ff */
[----:B------:R-:W-:Y:S01]  /*0b60*/  IMAD.MOV.U32 R12, RZ, RZ, R6 ;  /* 0x000000ffff0c7224 */ /* 0x000fe200078e0006 */
[----:B------:R-:W-:Y:S02]  /*0b70*/  SHF.R.U32.HI R6, RZ, 0x14, R7 ;  /* 0x00000014ff067819 */ /* 0x000fe40000011607 */
[----:B------:R-:W-:Y:S02]  /*0b80*/  LOP3.LUT R13, R10, 0x3ff00000, RZ, 0xfc, !PT ;  /* 0x3ff000000a0d7812 */ /* 0x000fe400078efcff */
[----:B------:R-:W-:Y:S01]  /*0b90*/  @!P0 LEA.HI R6, R9, 0xffffffca, RZ, 0xc ;  /* 0xffffffca09068811 */ /* 0x000fe200078f60ff */
[----:B------:R-:W-:Y:S01]  /*0ba0*/  IMAD.MOV.U32 R9, RZ, RZ, 0x43300000 ;  /* 0x43300000ff097424 */ /* 0x000fe200078e00ff */
[----:B------:R-:W-:-:S03]  /*0bb0*/  ISETP.GE.U32.AND P1, PT, R13, 0x3ff6a09f, PT ;  /* 0x3ff6a09f0d00780c */ /* 0x000fc60003f26070 */
[----:B------:R-:W-:-:S10]  /*0bc0*/  VIADD R8, R6, 0xfffffc01 ;  /* 0xfffffc0106087836 */ /* 0x000fd40000000000 */
[----:B------:R-:W-:Y:S02]  /*0bd0*/  @P1 VIADD R11, R13, 0xfff00000 ;  /* 0xfff000000d0b1836 */ /* 0x000fe40000000000 */
[----:B------:R-:W-:Y:S02]  /*0be0*/  @P1 VIADD R8, R6, 0xfffffc02 ;  /* 0xfffffc0206081836 */ /* 0x000fe40000000000 */
[----:B------:R-:W-:-:S03]  /*0bf0*/  @P1 IMAD.MOV.U32 R13, RZ, RZ, R11 ;  /* 0x000000ffff0d1224 */ /* 0x000fc600078e000b */
[----:B------:R-:W-:-:S03]  /*0c00*/  LOP3.LUT R8, R8, 0x80000000, RZ, 0x3c, !PT ;  /* 0x8000000008087812 */ /* 0x000fc600078e3cff */
[C---:B------:R-:W-:Y:S02]  /*0c10*/  DADD R16, R12.reuse, 1 ;  /* 0x3ff000000c107429 */ /* 0x040fe40000000000 */
[----:B------:R-:W-:-:S04]  /*0c20*/  DADD R12, R12, -1 ;  /* 0xbff000000c0c7429 */ /* 0x000fc80000000000 */
[----:B------:R-:W0:Y:S02]  /*0c30*/  MUFU.RCP64H R15, R17 ;  /* 0x00000011000f7308 */ /* 0x000e240000001800 */
[----:B0-----:R-:W-:-:S08]  /*0c40*/  DFMA R10, -R16, R14, 1 ;  /* 0x3ff00000100a742b */ /* 0x001fd0000000010e */
[----:B------:R-:W-:-:S08]  /*0c50*/  DFMA R10, R10, R10, R10 ;  /* 0x0000000a0a0a722b */ /* 0x000fd0000000000a */
[----:B------:R-:W-:-:S08]  /*0c60*/  DFMA R14, R14, R10, R14 ;  /* 0x0000000a0e0e722b */ /* 0x000fd0000000000e */
[----:B------:R-:W-:-:S08]  /*0c70*/  DMUL R10, R12, R14 ;  /* 0x0000000e0c0a7228 */ /* 0x000fd00000000000 */
[----:B------:R-:W-:-:S08]  /*0c80*/  DFMA R10, R12, R14, R10 ;  /* 0x0000000e0c0a722b */ /* 0x000fd0000000000a */
[----:B------:R-:W-:-:S08]  /*0c90*/  DMUL R18, R10, R10 ;  /* 0x0000000a0a127228 */ /* 0x000fd00000000000 */
[----:B------:R-:W-:Y:S01]  /*0ca0*/  DFMA R16, R18, UR6, R20 ;  /* 0x0000000612107c2b */ /* 0x000fe20008000014 */
[----:B------:R-:W-:Y:S01]  /*0cb0*/  UMOV UR6, 0x75488a3f ;  /* 0x75488a3f00067882 */ /* 0x000fe20000000000 */
[----:B------:R-:W-:Y:S01]  /*0cc0*/  UMOV UR7, 0x3ef3b20a ;  /* 0x3ef3b20a00077882 */ /* 0x000fe20000000000 */
[----:B------:R-:W-:-:S05]  /*0cd0*/  DADD R20, R12, -R10 ;  /* 0x000000000c147229 */ /* 0x000fca000000080a */
[----:B------:R-:W-:Y:S01]  /*0ce0*/  DFMA R16, R18, R16, UR6 ;  /* 0x0000000612107e2b */ /* 0x000fe20008000010 */
[----:B------:R-:W-:Y:S01]  /*0cf0*/  UMOV UR6, 0xe4faecd5 ;  /* 0xe4faecd500067882 */ /* 0x000fe20000000000 */
[----:B------:R-:W-:Y:S01]  /*0d00*/  UMOV UR7, 0x3f1745cd ;  /* 0x3f1745cd00077882 */ /* 0x000fe20000000000 */
[----:B------:R-:W-:-:S05]  /*0d10*/  DADD R22, R20, R20 ;  /* 0x0000000014167229 */ /* 0x000fca0000000014 */
[----:B------:R-:W-:Y:S01]  /*0d20*/  DFMA R16, R18, R16, UR6 ;  /* 0x0000000612107e2b */ /* 0x000fe20008000010 */
[----:B------:R-:W-:Y:S01]  /*0d30*/  UMOV UR6, 0x258a578b ;  /* 0x258a578b00067882 */ /* 0x000fe20000000000 */
[----:B------:R-:W-:Y:S01]  /*0d40*/  UMOV UR7, 0x3f3c71c7 ;  /* 0x3f3c71c700077882 */ /* 0x000fe20000000000 */
[----:B------:R-:W-:-:S05]  /*0d50*/  DFMA R22, R12, -R10, R22 ;  /* 0x8000000a0c16722b */ /* 0x000fca0000000016 */
[----:B------:R-:W-:Y:S01]  /*0d60*/  DFMA R16, R18, R16, UR6 ;  /* 0x0000000612107e2b */ /* 0x000fe20008000010 */
[----:B------:R-:W-:Y:S01]  /*0d70*/  UMOV UR6, 0x9242b910 ;  /* 0x9242b91000067882 */ /* 0x000fe20000000000 */
[----:B------:R-:W-:Y:S01]  /*0d80*/  UMOV UR7, 0x3f624924 ;  /* 0x3f62492400077882 */ /* 0x000fe20000000000 */
[----:B------:R-:W-:-:S05]  /*0d90*/  DMUL R14, R14, R22 ;  /* 0x000000160e0e7228 */ /* 0x000fca0000000000 */
[----:B------:R-:W-:Y:S01]  /*0da0*/  DFMA R16, R18, R16, UR6 ;  /* 0x0000000612107e2b */ /* 0x000fe20008000010 */
[----:B------:R-:W-:Y:S01]  /*0db0*/  UMOV UR6, 0x99999dfb ;  /* 0x99999dfb00067882 */ /* 0x000fe20000000000 */
[----:B------:R-:W-:-:S06]  /*0dc0*/  UMOV UR7, 0x3f899999 ;  /* 0x3f89999900077882 */ /* 0x000fcc0000000000 */
[----:B------:R-:W-:Y:S01]  /*0dd0*/  DFMA R20, R18, R16, UR6 ;  /* 0x0000000612147e2b */ /* 0x000fe20008000010 */
[----:B------:R-:W-:Y:S01]  /*0de0*/  UMOV UR6, 0x55555555 ;  /* 0x5555555500067882 */ /* 0x000fe20000000000 */
[----:B------:R-:W-:Y:S01]  /*0df0*/  UMOV UR7, 0x3fb55555 ;  /* 0x3fb5555500077882 */ /* 0x000fe20000000000 */
[----:B------:R-:W-:-:S05]  /*0e00*/  DMUL R16, R10, R10 ;  /* 0x0000000a0a107228 */ /* 0x000fca0000000000 */
[----:B------:R-:W-:-:S03]  /*0e10*/  DFMA R12, R18, R20, UR6 ;  /* 0x00000006120c7e2b */ /* 0x000fc60008000014 */
[----:B------:R-:W-:-:S05]  /*0e20*/  DFMA R24, R10, R10, -R16 ;  /* 0x0000000a0a18722b */ /* 0x000fca0000000810 */
[----:B------:R-:W-:Y:S01]  /*0e30*/  DADD R22, -R12, UR6 ;  /* 0x000000060c167e29 */ /* 0x000fe20008000100 */
[----:B------:R-:W-:Y:S01]  /*0e40*/  UMOV UR6, 0xb9e7b0 ;  /* 0x00b9e7b000067882 */ /* 0x000fe20000000000 */
[----:B------:R-:W-:-:S06]  /*0e50*/  UMOV UR7, 0x3c46a4cb ;  /* 0x3c46a4cb00077882 */ /* 0x000fcc0000000000 */
[----:B------:R-:W-:Y:S02]  /*0e60*/  DFMA R18, R18, R20, R22 ;  /* 0x000000141212722b */ /* 0x000fe40000000016 */
[----:B------:R-:W-:Y:S01]  /*0e70*/  DMUL R20, R10, R16 ;  /* 0x000000100a147228 */ /* 0x000fe20000000000 */
[----:B------:R-:W-:Y:S01]  /*0e80*/  VIADD R23, R15, 0x100000 ;  /* 0x001000000f177836 */ /* 0x000fe20000000000 */
[----:B------:R-:W-:-:S04]  /*0e90*/  MOV R22, R14 ;  /* 0x0000000e00167202 */ /* 0x000fc80000000f00 */
[----:B------:R-:W-:Y:S01]  /*0ea0*/  DADD R18, R18, -UR6 ;  /* 0x8000000612127e29 */ /* 0x000fe20008000000 */
[----:B------:R-:W-:Y:S01]  /*0eb0*/  UMOV UR6, 0x80000000 ;  /* 0x8000000000067882 */ /* 0x000fe20000000000 */
[C---:B------:R-:W-:Y:S01]  /*0ec0*/  DFMA R22, R10.reuse, R22, R24 ;  /* 0x000000160a16722b */ /* 0x040fe20000000018 */
[----:B------:R-:W-:Y:S01]  /*0ed0*/  UMOV UR7, 0x43300000 ;  /* 0x4330000000077882 */ /* 0x000fe20000000000 */
[----:B------:R-:W-:Y:S02]  /*0ee0*/  DFMA R24, R10, R16, -R20 ;  /* 0x000000100a18722b */ /* 0x000fe40000000814 */
[----:B------:R-:W-:Y:S01]  /*0ef0*/  DADD R8, R8, -UR6 ;  /* 0x8000000608087e29 */ /* 0x000fe20008000000 */
[----:B------:R-:W-:Y:S01]  /*0f00*/  UMOV UR6, 0xfefa39ef ;  /* 0xfefa39ef00067882 */ /* 0x000fe20000000000 */
[----:B------:R-:W-:-:S04]  /*0f10*/  UMOV UR7, 0x3fe62e42 ;  /* 0x3fe62e4200077882 */ /* 0x000fc80000000000 */
[----:B------:R-:W-:Y:S02]  /*0f20*/  DFMA R24, R14, R16, R24 ;  /* 0x000000100e18722b */ /* 0x000fe40000000018 */
[----:B------:R-:W-:-:S06]  /*0f30*/  DADD R16, R12, R18 ;  /* 0x000000000c107229 */ /* 0x000fcc0000000012 */
[----:B------:R-:W-:Y:S02]  /*0f40*/  DFMA R22, R10, R22, R24 ;  /* 0x000000160a16722b */ /* 0x000fe40000000018 */
[----:B------:R-:W-:Y:S02]  /*0f50*/  DADD R24, R12, -R16 ;  /* 0x000000000c187229 */ /* 0x000fe40000000810 */
[----:B------:R-:W-:-:S06]  /*0f60*/  DMUL R12, R16, R20 ;  /* 0x00000014100c7228 */ /* 0x000fcc0000000000 */
[----:B------:R-:W-:Y:S02]  /*0f70*/  DADD R24, R18, R24 ;  /* 0x0000000012187229 */ /* 0x000fe40000000018 */
[----:B------:R-:W-:-:S08]  /*0f80*/  DFMA R18, R16, R20, -R12 ;  /* 0x000000141012722b */ /* 0x000fd0000000080c */
[----:B------:R-:W-:-:S08]  /*0f90*/  DFMA R18, R16, R22, R18 ;  /* 0x000000161012722b */ /* 0x000fd00000000012 */
[----:B------:R-:W-:-:S08]  /*0fa0*/  DFMA R24, R24, R20, R18 ;  /* 0x000000141818722b */ /* 0x000fd00000000012 */
[----:B------:R-:W-:-:S08]  /*0fb0*/  DADD R18, R12, R24 ;  /* 0x000000000c127229 */ /* 0x000fd00000000018 */
[--C-:B------:R-:W-:Y:S02]  /*0fc0*/  DADD R16, R10, R18.reuse ;  /* 0x000000000a107229 */ /* 0x100fe40000000012 */
[----:B------:R-:W-:-:S06]  /*0fd0*/  DADD R12, R12, -R18 ;  /* 0x000000000c0c7229 */ /* 0x000fcc0000000812 */
[----:B------:R-:W-:Y:S02]  /*0fe0*/  DADD R10, R10, -R16 ;  /* 0x000000000a0a7229 */ /* 0x000fe40000000810 */
[----:B------:R-:W-:-:S06]  /*0ff0*/  DADD R12, R24, R12 ;  /* 0x00000000180c7229 */ /* 0x000fcc000000000c */
[----:B------:R-:W-:-:S08]  /*1000*/  DADD R10, R18, R10 ;  /* 0x00000000120a7229 */ /* 0x000fd0000000000a */
[----:B------:R-:W-:-:S08]  /*1010*/  DADD R10, R12, R10 ;  /* 0x000000000c0a7229 */ /* 0x000fd0000000000a */
[----:B------:R-:W-:-:S08]  /*1020*/  DADD R10, R14, R10 ;  /* 0x000000000e0a7229 */ /* 0x000fd0000000000a */
[----:B------:R-:W-:-:S08]  /*1030*/  DADD R12, R16, R10 ;  /* 0x00000000100c7229 */ /* 0x000fd0000000000a */
[--C-:B------:R-:W-:Y:S02]  /*1040*/  DFMA R6, R8, UR6, R12.reuse ;  /* 0x0000000608067c2b */ /* 0x100fe4000800000c */
[----:B------:R-:W-:-:S06]  /*1050*/  DADD R16, R16, -R12 ;  /* 0x0000000010107229 */ /* 0x000fcc000000080c */
[----:B------:R-:W-:Y:S02]  /*1060*/  DFMA R14, R8, -UR6, R6 ;  /* 0x80000006080e7c2b */ /* 0x000fe40008000006 */
[----:B------:R-:W-:-:S06]  /*1070*/  DADD R16, R10, R16 ;  /* 0x000000000a107229 */ /* 0x000fcc0000000010 */
[----:B------:R-:W-:-:S08]  /*1080*/  DADD R14, -R12, R14 ;  /* 0x000000000c0e7229 */ /* 0x000fd0000000010e */
[----:B------:R-:W-:-:S08]  /*1090*/  DADD R14, R16, -R14 ;  /* 0x00000000100e7229 */ /* 0x000fd0000000080e */
[----:B------:R-:W-:-:S08]  /*10a0*/  DFMA R14, R8, UR8, R14 ;  /* 0x00000008080e7c2b */ /* 0x000fd0000800000e */
[----:B------:R-:W-:-:S08]  /*10b0*/  DADD R8, R6, R14 ;  /* 0x0000000006087229 */ /* 0x000fd0000000000e */
[----:B------:R-:W-:Y:S02]  /*10c0*/  DADD R10, R6, -R8 ;  /* 0x00000000060a7229 */ /* 0x000fe40000000808 */
[----:B------:R-:W-:-:S06]  /*10d0*/  DMUL R6, R8, 256 ;  /* 0x4070000008067828 */ /* 0x000fcc0000000000 */
[----:B------:R-:W-:Y:S02]  /*10e0*/  DADD R10, R14, R10 ;  /* 0x000000000e0a7229 */ /* 0x000fe4000000000a */
[----:B------:R-:W-:-:S08]  /*10f0*/  DFMA R12, R8, 256, -R6 ;  /* 0x40700000080c782b */ /* 0x000fd00000000806 */
[----:B------:R-:W-:Y:S01]  /*1100*/  DFMA R12, R10, 256, R12 ;  /* 0x407000000a0c782b */ /* 0x000fe2000000000c */
[----:B------:R-:W-:Y:S02]  /*1110*/  IMAD.MOV.U32 R10, RZ, RZ, 0x652b82fe ;  /* 0x652b82feff0a7424 */ /* 0x000fe400078e00ff */
[----:B------:R-:W-:-:S05]  /*1120*/  IMAD.MOV.U32 R11, RZ, RZ, 0x3ff71547 ;  /* 0x3ff71547ff0b7424 */ /* 0x000fca00078e00ff */
[----:B------:R-:W-:-:S08]  /*1130*/  DADD R8, R6, R12 ;  /* 0x0000000006087229 */ /* 0x000fd0000000000c */
[----:B------:R-:W-:Y:S02]  /*1140*/  DFMA R10, R8, R10, 6.75539944105574400000e+15 ;  /* 0x43380000080a742b */ /* 0x000fe4000000000a */
[----:B------:R-:W-:Y:S01]  /*1150*/  FSETP.GEU.AND P0, PT, |R9|, 4.1917929649353027344, PT ;  /* 0x4086232b0900780b */ /* 0x000fe20003f0e200 */
[----:B------:R-:W-:-:S05]  /*1160*/  DADD R6, R6, -R8 ;  /* 0x0000000006067229 */ /* 0x000fca0000000808 */
[----:B------:R-:W-:-:S03]  /*1170*/  DADD R14, R10, -6.75539944105574400000e+15 ;  /* 0xc33800000a0e7429 */ /* 0x000fc60000000000 */
[----:B------:R-:W-:-:S05]  /*1180*/  DADD R12, R12, R6 ;  /* 0x000000000c0c7229 */ /* 0x000fca0000000006 */
[----:B------:R-:W-:Y:S01]  /*1190*/  DFMA R16, R14, -UR6, R8 ;  /* 0x800000060e107c2b */ /* 0x000fe20008000008 */
[----:B------:R-:W-:Y:S01]  /*11a0*/  UMOV UR6, 0x3b39803f ;  /* 0x3b39803f00067882 */ /* 0x000fe20000000000 */
[----:B------:R-:W-:-:S06]  /*11b0*/  UMOV UR7, 0x3c7abc9e ;  /* 0x3c7abc9e00077882 */ /* 0x000fcc0000000000 */
[----:B------:R-:W-:Y:S01]  /*11c0*/  DFMA R14, R14, -UR6, R16 ;  /* 0x800000060e0e7c2b */ /* 0x000fe20008000010 */
[----:B------:R-:W-:Y:S01]  /*11d0*/  UMOV UR6, 0x69ce2bdf ;  /* 0x69ce2bdf00067882 */ /* 0x000fe20000000000 */
[----:B------:R-:W-:Y:S01]  /*11e0*/  IMAD.MOV.U32 R16, RZ, RZ, -0x35dec16 ;  /* 0xfca213eaff107424 */ /* 0x000fe200078e00ff */
[----:B------:R-:W-:Y:S01]  /*11f0*/  UMOV UR7, 0x3e5ade15 ;  /* 0x3e5ade1500077882 */ /* 0x000fe20000000000 */
[----:B------:R-:W-:-:S06]  /*1200*/  IMAD.MOV.U32 R17, RZ, RZ, 0x3e928af3 ;  /* 0x3e928af3ff117424 */ /* 0x000fcc00078e00ff */
[----:B------:R-:W-:Y:S01]  /*1210*/  DFMA R16, R14, UR6, R16 ;  /* 0x000000060e107c2b */ /* 0x000fe20008000010 */
[----:B------:R-:W-:Y:S01]  /*1220*/  UMOV UR6, 0x62401315 ;  /* 0x6240131500067882 */ /* 0x000fe20000000000 */
[----:B------:R-:W-:-:S06]  /*1230*/  UMOV UR7, 0x3ec71dee ;  /* 0x3ec71dee00077882 */ /* 0x000fcc0000000000 */
[----:B------:R-:W-:Y:S01]  /*1240*/  DFMA R16, R14, R16, UR6 ;  /* 0x000000060e107e2b */ /* 0x000fe20008000010 */
        /* <DEDUP_REMOVED lines=20> */
[----:B------:R-:W-:-:S08]  /*1390*/  DFMA R16, R14, R16, UR6 ;  /* 0x000000060e107e2b */ /* 0x000fd00008000010 */
[----:B------:R-:W-:-:S08]  /*13a0*/  DFMA R16, R14, R16, 1 ;  /* 0x3ff000000e10742b */ /* 0x000fd00000000010 */
[----:B------:R-:W-:-:S10]  /*13b0*/  DFMA R14, R14, R16, 1 ;  /* 0x3ff000000e0e742b */ /* 0x000fd40000000010 */
[----:B------:R-:W-:Y:S02]  /*13c0*/  IMAD R7, R10, 0x100000, R15 ;  /* 0x001000000a077824 */ /* 0x000fe400078e020f */
[----:B------:R-:W-:Y:S01]  /*13d0*/  IMAD.MOV.U32 R6, RZ, RZ, R14 ;  /* 0x000000ffff067224 */ /* 0x000fe200078e000e */
[----:B------:R-:W-:Y:S06]  /*13e0*/  @!P0 BRA `(.L_x_9) ;  /* 0x0000000000308947 */ /* 0x000fec0003800000 */
[----:B------:R-:W-:Y:S01]  /*13f0*/  FSETP.GEU.AND P1, PT, |R9|, 4.2275390625, PT ;  /* 0x408748000900780b */ /* 0x000fe20003f2e200 */
[C---:B------:R-:W-:Y:S02]  /*1400*/  DADD R16, R8.reuse, +INF ;  /* 0x7ff0000008107429 */ /* 0x040fe40000000000 */
[----:B------:R-:W-:-:S08]  /*1410*/  DSETP.GEU.AND P0, PT, R8, RZ, PT ;  /* 0x000000ff0800722a */ /* 0x000fd00003f0e000 */
[----:B------:R-:W-:Y:S02]  /*1420*/  FSEL R7, R17, RZ, P0 ;  /* 0x000000ff11077208 */ /* 0x000fe40000000000 */
[----:B------:R-:W-:-:S04]  /*1430*/  @!P1 LEA.HI R6, R10, R10, RZ, 0x1 ;  /* 0x0000000a0a069211 */ /* 0x000fc800078f08ff */
[----:B------:R-:W-:Y:S02]  /*1440*/  @!P1 SHF.R.S32.HI R9, RZ, 0x1, R6 ;  /* 0x00000001ff099819 */ /* 0x000fe40000011406 */
[----:B------:R-:W-:-:S03]  /*1450*/  FSEL R6, R16, RZ, P0 ;  /* 0x000000ff10067208 */ /* 0x000fc60000000000 */
[----:B------:R-:W-:Y:S02]  /*1460*/  @!P1 IMAD.IADD R8, R10, 0x1, -R9 ;  /* 0x000000010a089824 */ /* 0x000fe400078e0a09 */
[----:B------:R-:W-:-:S03]  /*1470*/  @!P1 IMAD R15, R9, 0x100000, R15 ;  /* 0x00100000090f9824 */ /* 0x000fc600078e020f */
[----:B------:R-:W-:Y:S01]  /*1480*/  @!P1 LEA R9, R8, 0x3ff00000, 0x14 ;  /* 0x3ff0000008099811 */ /* 0x000fe200078ea0ff */
[----:B------:R-:W-:-:S06]  /*1490*/  @!P1 IMAD.MOV.U32 R8, RZ, RZ, RZ ;  /* 0x000000ffff089224 */ /* 0x000fcc00078e00ff */
[----:B------:R-:W-:-:S11]  /*14a0*/  @!P1 DMUL R6, R14, R8 ;  /* 0x000000080e069228 */ /* 0x000fd60000000000 */
.L_x_9:
[----:B------:R-:W-:Y:S02]  /*14b0*/  DFMA R12, R12, R6, R6 ;  /* 0x000000060c0c722b */ /* 0x000fe40000000006 */
[----:B------:R-:W-:-:S08]  /*14c0*/  DSETP.NEU.AND P0, PT, |R6|, +INF , PT ;  /* 0x7ff000000600742a */ /* 0x000fd00003f0d200 */
[----:B------:R-:W-:Y:S01]  /*14d0*/  FSEL R8, R6, R12, !P0 ;  /* 0x0000000c06087208 */ /* 0x000fe20004000000 */
[----:B------:R-:W-:Y:S01]  /*14e0*/  IMAD.MOV.U32 R6, RZ, RZ, R0 ;  /* 0x000000ffff067224 */ /* 0x000fe200078e0000 */
[----:B------:R-:W-:Y:S01]  /*14f0*/  FSEL R9, R7, R13, !P0 ;  /* 0x0000000d07097208 */ /* 0x000fe20004000000 */
[----:B------:R-:W-:-:S04]  /*1500*/  IMAD.MOV.U32 R7, RZ, RZ, 0x0 ;  /* 0x00000000ff077424 */ /* 0x000fc800078e00ff */
[----:B------:R-:W-:Y:S05]  /*1510*/  RET.REL.NODEC R6 `(_Z16mandelbrotKernelPdS_Ph) ;  /* 0xffffffe806b87950 */ /* 0x000fea0003c3ffff */
.L_x_10:
[----:B------:R-:W-:-:S00]  /*1520*/  BRA `(.L_x_10) ;  /* 0xfffffffc00fc7947 */ /* 0x000fc0000383ffff */
[----:B------:R-:W-:-:S00]  /*1530*/  NOP ;  /* 0x0000000000007918 */ /* 0x000fc00000000000 */
        /* <DEDUP_REMOVED lines=12> */
.L_x_12:


//--------------------- .nv.shared.reserved.0     --------------------------
	.section	.nv.shared.reserved.0,"aw",@nobits
	.weak		__nv_reservedSMEM_offset_0_alias
	.size		__nv_reservedSMEM_offset_0_alias, 0, 64
	.other		__nv_reservedSMEM_offset_0_alias,@"STO_CUDA_RESERVED_SHARED STV_DEFAULT"
__nv_reservedSMEM_offset_0_alias:
	.zero		0
	.zero		64


//--------------------- .nv.constant0._Z16mandelbrotKernelPdS_Ph --------------------------
	.section	.nv.constant0._Z16mandelbrotKernelPdS_Ph,"a",@progbits
	.sectionflags	@""
	.align	4
.nv.constant0._Z16mandelbrotKernelPdS_Ph:
	.zero		920


//--------------------- SYMBOLS --------------------------

	.type		.nv.reservedSmem.offset0,@object
	.size		.nv.reservedSmem.offset0,0x4
